//
// Generated by NVIDIA NVVM Compiler
//
// Compiler Build ID: CL-36424714
// Cuda compilation tools, release 13.0, V13.0.88
// Based on NVVM 20.0.0
//

.version 9.0
.target sm_100
.address_size 64

	// .globl	_Z17testWarpReduceMDFv
.extern .func  (.param .b32 func_retval0) vprintf
(
	.param .b64 vprintf_param_0,
	.param .b64 vprintf_param_1
)
;
.global .align 1 .b8 $str[36] = {116, 104, 114, 101, 97, 100, 73, 100, 120, 46, 120, 61, 37, 100, 44, 32, 118, 97, 108, 46, 109, 61, 37, 102, 44, 32, 118, 97, 108, 46, 100, 61, 37, 102, 10};

.visible .entry _Z17testWarpReduceMDFv()
{
	.local .align 8 .b8 	__local_depot0[24];
	.reg .b64 	%SP;
	.reg .b64 	%SPL;
	.reg .pred 	%p<16>;
	.reg .b32 	%r<29>;
	.reg .b32 	%f<61>;
	.reg .b64 	%rd<5>;
	.reg .b64 	%fd<3>;

	mov.u64 	%SPL, __local_depot0;
	cvta.local.u64 	%SP, %SPL;
	mov.u32 	%r1, %tid.x;
	cvt.rn.f32.u32 	%f1, %r1;
	mov.b32 	%r2, %f1;
	shfl.sync.bfly.b32	%r3|%p1, %r2, 16, 31, -1;
	mov.b32 	%f2, %r3;
	max.f32 	%f3, %f1, %f2;
	sub.f32 	%f4, %f1, %f3;
	mul.f32 	%f5, %f4, 0f3FB8AA3B;
	ex2.approx.f32 	%f6, %f5;
	mov.b32 	%r4, 1065353216;
	shfl.sync.bfly.b32	%r5|%p2, %r4, 16, 31, -1;
	mov.b32 	%f7, %r5;
	shfl.sync.bfly.b32	%r6|%p3, %r2, 16, 31, -1;
	mov.b32 	%f8, %r6;
	sub.f32 	%f9, %f8, %f3;
	mul.f32 	%f10, %f9, 0f3FB8AA3B;
	ex2.approx.f32 	%f11, %f10;
	fma.rn.f32 	%f12, %f11, %f7, %f6;
	mov.b32 	%r7, %f3;
	shfl.sync.bfly.b32	%r8|%p4, %r7, 8, 31, -1;
	mov.b32 	%f13, %r8;
	max.f32 	%f14, %f3, %f13;
	sub.f32 	%f15, %f3, %f14;
	mul.f32 	%f16, %f15, 0f3FB8AA3B;
	ex2.approx.f32 	%f17, %f16;
	mov.b32 	%r9, %f12;
	shfl.sync.bfly.b32	%r10|%p5, %r9, 8, 31, -1;
	mov.b32 	%f18, %r10;
	shfl.sync.bfly.b32	%r11|%p6, %r7, 8, 31, -1;
	mov.b32 	%f19, %r11;
	sub.f32 	%f20, %f19, %f14;
	mul.f32 	%f21, %f20, 0f3FB8AA3B;
	ex2.approx.f32 	%f22, %f21;
	mul.f32 	%f23, %f22, %f18;
	fma.rn.f32 	%f24, %f12, %f17, %f23;
	mov.b32 	%r12, %f14;
	shfl.sync.bfly.b32	%r13|%p7, %r12, 4, 31, -1;
	mov.b32 	%f25, %r13;
	max.f32 	%f26, %f14, %f25;
	sub.f32 	%f27, %f14, %f26;
	mul.f32 	%f28, %f27, 0f3FB8AA3B;
	ex2.approx.f32 	%f29, %f28;
	mov.b32 	%r14, %f24;
	shfl.sync.bfly.b32	%r15|%p8, %r14, 4, 31, -1;
	mov.b32 	%f30, %r15;
	shfl.sync.bfly.b32	%r16|%p9, %r12, 4, 31, -1;
	mov.b32 	%f31, %r16;
	sub.f32 	%f32, %f31, %f26;
	mul.f32 	%f33, %f32, 0f3FB8AA3B;
	ex2.approx.f32 	%f34, %f33;
	mul.f32 	%f35, %f34, %f30;
	fma.rn.f32 	%f36, %f24, %f29, %f35;
	mov.b32 	%r17, %f26;
	shfl.sync.bfly.b32	%r18|%p10, %r17, 2, 31, -1;
	mov.b32 	%f37, %r18;
	max.f32 	%f38, %f26, %f37;
	sub.f32 	%f39, %f26, %f38;
	mul.f32 	%f40, %f39, 0f3FB8AA3B;
	ex2.approx.f32 	%f41, %f40;
	mov.b32 	%r19, %f36;
	shfl.sync.bfly.b32	%r20|%p11, %r19, 2, 31, -1;
	mov.b32 	%f42, %r20;
	shfl.sync.bfly.b32	%r21|%p12, %r17, 2, 31, -1;
	mov.b32 	%f43, %r21;
	sub.f32 	%f44, %f43, %f38;
	mul.f32 	%f45, %f44, 0f3FB8AA3B;
	ex2.approx.f32 	%f46, %f45;
	mul.f32 	%f47, %f46, %f42;
	fma.rn.f32 	%f48, %f36, %f41, %f47;
	mov.b32 	%r22, %f38;
	shfl.sync.bfly.b32	%r23|%p13, %r22, 1, 31, -1;
	mov.b32 	%f49, %r23;
	max.f32 	%f50, %f38, %f49;
	sub.f32 	%f51, %f38, %f50;
	mul.f32 	%f52, %f51, 0f3FB8AA3B;
	ex2.approx.f32 	%f53, %f52;
	mov.b32 	%r24, %f48;
	shfl.sync.bfly.b32	%r25|%p14, %r24, 1, 31, -1;
	mov.b32 	%f54, %r25;
	shfl.sync.bfly.b32	%r26|%p15, %r22, 1, 31, -1;
	mov.b32 	%f55, %r26;
	sub.f32 	%f56, %f55, %f50;
	mul.f32 	%f57, %f56, 0f3FB8AA3B;
	ex2.approx.f32 	%f58, %f57;
	mul.f32 	%f59, %f58, %f54;
	fma.rn.f32 	%f60, %f48, %f53, %f59;
	add.u64 	%rd1, %SP, 0;
	add.u64 	%rd2, %SPL, 0;
	cvt.f64.f32 	%fd1, %f50;
	cvt.f64.f32 	%fd2, %f60;
	st.local.u32 	[%rd2], %r1;
	st.local.f64 	[%rd2+8], %fd1;
	st.local.f64 	[%rd2+16], %fd2;
	mov.u64 	%rd3, $str;
	cvta.global.u64 	%rd4, %rd3;
	{ // callseq 0, 0
	.param .b64 param0;
	st.param.b64 	[param0], %rd4;
	.param .b64 param1;
	st.param.b64 	[param1], %rd1;
	.param .b32 retval0;
	call.uni (retval0), 
	vprintf, 
	(
	param0, 
	param1
	);
	ld.param.b32 	%r27, [retval0];
	} // callseq 0
	ret;

}


// ===== COMPILED SASS (sm_100) =====

	.target	sm_100

	.elftype	@"ET_EXEC"


//--------------------- .note.nv.tkinfo           --------------------------
	.section	.note.nv.tkinfo,"",@"SHT_NOTE"
	.sectionflags	@"SHF_NOTE_NV_TKINFO"
	.tkinfo
        /*0018*/ 	.word	0x00000002
        /*0030*/ 	.string	""
        /*0030*/ 	.string	"ptxas"
        /*0030*/ 	.string	"Cuda compilation tools, release 13.0, V13.0.88"
        /*0030*/ 	.string	"Build cuda_13.0.r13.0/compiler.36424714_0"
        /*0030*/ 	.string	"-arch sm_100 -m 64 "



//--------------------- .note.nv.cuinfo           --------------------------
	.section	.note.nv.cuinfo,"",@"SHT_NOTE"
	.sectionflags	@"SHF_NOTE_NV_CUINFO"
        /*0018*/ 	.short	0x0002
        /*001a*/ 	.short	0x0064
        /*001c*/ 	.short	0x0082
	.zero		2


//--------------------- .nv.info                  --------------------------
	.section	.nv.info,"",@"SHT_CUDA_INFO"
	.align	4


	//----- nvinfo : EIATTR_REGCOUNT
	.align		4
        /*0000*/ 	.byte	0x04, 0x2f
        /*0002*/ 	.short	(.L_2 - .L_1)
	.align		4
.L_1:
        /*0004*/ 	.word	index@(_Z17testWarpReduceMDFv)
        /*0008*/ 	.word	0x00000018


	//----- nvinfo : EIATTR_FRAME_SIZE
	.align		4
.L_2:
        /*000c*/ 	.byte	0x04, 0x11
        /*000e*/ 	.short	(.L_4 - .L_3)
	.align		4
.L_3:
        /*0010*/ 	.word	index@(_Z17testWarpReduceMDFv)
        /*0014*/ 	.word	0x00000018


	//----- nvinfo : EIATTR_MIN_STACK_SIZE
	.align		4
.L_4:
        /*0018*/ 	.byte	0x04, 0x12
        /*001a*/ 	.short	(.L_6 - .L_5)
	.align		4
.L_5:
        /*001c*/ 	.word	index@(_Z17testWarpReduceMDFv)
        /*0020*/ 	.word	0x00000018
.L_6:


//--------------------- .nv.compat                --------------------------
	.section	.nv.compat,"",@"SHT_CUDA_COMPAT_INFO"
	.align	4
        /*0000*/ 	.byte	0x02, 0x09, 0x00, 0x00, 0x02, 0x02, 0x01, 0x00, 0x02, 0x05, 0x05, 0x00, 0x03, 0x07, 0x01, 0x01
        /*0010*/ 	.byte	0x02, 0x03, 0x00, 0x00, 0x02, 0x06, 0x01, 0x00, 0x04, 0x0b, 0x08, 0x00, 0x01, 0x00, 0x00, 0x00
        /*0020*/ 	.byte	0x00, 0x00, 0x00, 0x00


//--------------------- .nv.info._Z17testWarpReduceMDFv --------------------------
	.section	.nv.info._Z17testWarpReduceMDFv,"",@"SHT_CUDA_INFO"
	.sectionflags	@""
	.align	4


	//----- nvinfo : EIATTR_CUDA_API_VERSION
	.align		4
        /*0000*/ 	.byte	0x04, 0x37
        /*0002*/ 	.short	(.L_8 - .L_7)
.L_7:
        /*0004*/ 	.word	0x00000082


	//----- nvinfo : EIATTR_SPARSE_MMA_MASK
	.align		4
.L_8:
        /*0008*/ 	.byte	0x03, 0x50
        /*000a*/ 	.short	0x0000


	//----- nvinfo : EIATTR_MAXREG_COUNT
	.align		4
        /*000c*/ 	.byte	0x03, 0x1b
        /*000e*/ 	.short	0x00ff


	//----- nvinfo : EIATTR_EXTERNS
	.align		4
        /*0010*/ 	.byte	0x04, 0x0f
        /*0012*/ 	.short	(.L_10 - .L_9)


	//   ....[0]....
	.align		4
.L_9:
        /*0014*/ 	.word	index@(vprintf)


	//----- nvinfo : EIATTR_MERCURY_ISA_VERSION
	.align		4
.L_10:
        /*0018*/ 	.byte	0x03, 0x5f
        /*001a*/ 	.short	0x0101


	//----- nvinfo : EIATTR_COOP_GROUP_MASK_REGIDS
	.align		4
        /*001c*/ 	.byte	0x04, 0x29
        /*001e*/ 	.short	(.L_12 - .L_11)


	//   ....[0]....
.L_11:
        /*0020*/ 	.word	0xffffffff


	//   ....[1]....
        /*0024*/ 	.word	0xffffffff


	//   ....[2]....
        /*0028*/ 	.word	0xffffffff


	//   ....[3]....
        /*002c*/ 	.word	0xffffffff


	//   ....[4]....
        /*0030*/ 	.word	0xffffffff


	//   ....[5]....
        /*0034*/ 	.word	0xffffffff


	//   ....[6]....
        /*0038*/ 	.word	0xffffffff


	//   ....[7]....
        /*003c*/ 	.word	0xffffffff


	//   ....[8]....
        /*0040*/ 	.word	0xffffffff


	//   ....[9]....
        /*0044*/ 	.word	0xffffffff


	//   ....[10]....
        /*0048*/ 	.word	0xffffffff


	//   ....[11]....
        /*004c*/ 	.word	0xffffffff


	//   ....[12]....
        /*0050*/ 	.word	0xffffffff


	//   ....[13]....
        /*0054*/ 	.word	0xffffffff


	//----- nvinfo : EIATTR_COOP_GROUP_INSTR_OFFSETS
	.align		4
.L_12:
        /*0058*/ 	.byte	0x04, 0x28
        /*005a*/ 	.short	(.L_14 - .L_13)


	//   ....[0]....
.L_13:
        /*005c*/ 	.word	0x00000080


	//   ....[1]....
        /*0060*/ 	.word	0x00000090


	//   ....[2]....
        /*0064*/ 	.word	0x000000d0


	//   ....[3]....
        /*0068*/ 	.word	0x00000100


	//   ....[4]....
        /*006c*/ 	.word	0x000001a0


	//   ....[5]....
        /*0070*/ 	.word	0x000001e0


	//   ....[6]....
        /*0074*/ 	.word	0x00000270


	//   ....[7]....
        /*0078*/ 	.word	0x000002b0


	//   ....[8]....
        /*007c*/ 	.word	0x000002f0


	//   ....[9]....
        /*0080*/ 	.word	0x00000390


	//   ....[10]....
        /*0084*/ 	.word	0x000003c0


	//   ....[11]....
        /*0088*/ 	.word	0x00000400


	//   ....[12]....
        /*008c*/ 	.word	0x000004d0


	//   ....[13]....
        /*0090*/ 	.word	0x000005f0


	//----- nvinfo : EIATTR_VRC_CTA_INIT_COUNT
	.align		4
.L_14:
        /*0094*/ 	.byte	0x02, 0x4a
	.zero		1
	.zero		1


	//----- nvinfo : EIATTR_SYSCALL_OFFSETS
	.align		4
        /*0098*/ 	.byte	0x04, 0x46
        /*009a*/ 	.short	(.L_16 - .L_15)


	//   ....[0]....
.L_15:
        /*009c*/ 	.word	0x000006c0


	//----- nvinfo : EIATTR_EXIT_INSTR_OFFSETS
	.align		4
.L_16:
        /*00a0*/ 	.byte	0x04, 0x1c
        /*00a2*/ 	.short	(.L_18 - .L_17)


	//   ....[0]....
.L_17:
        /*00a4*/ 	.word	0x000006d0


	//----- nvinfo : EIATTR_SW_WAR
	.align		4
.L_18:
        /*00a8*/ 	.byte	0x04, 0x36
        /*00aa*/ 	.short	(.L_20 - .L_19)
.L_19:
        /*00ac*/ 	.word	0x00000008
.L_20:


//--------------------- .nv.callgraph             --------------------------
	.section	.nv.callgraph,"",@"SHT_CUDA_CALLGRAPH"
	.align	4
	.sectionentsize	8
	.align		4
        /*0000*/ 	.word	0x00000000
	.align		4
        /*0004*/ 	.word	0xffffffff
	.align		4
        /*0008*/ 	.word	index@(_Z17testWarpReduceMDFv)
	.align		4
        /*000c*/ 	.word	index@(vprintf)
	.align		4
        /*0010*/ 	.word	0x00000000
	.align		4
        /*0014*/ 	.word	0xfffffffe
	.align		4
        /*0018*/ 	.word	0x00000000
	.align		4
        /*001c*/ 	.word	0xfffffffd
	.align		4
        /*0020*/ 	.word	0x00000000
	.align		4
        /*0024*/ 	.word	0xfffffffc


//--------------------- .nv.constant4             --------------------------
	.section	.nv.constant4,"a",@progbits
	.align	8
	.align		8
.nv.constant4:
        /*0000*/ 	.dword	vprintf
	.align		8
        /*0008*/ 	.dword	$str


//--------------------- .text._Z17testWarpReduceMDFv --------------------------
	.section	.text._Z17testWarpReduceMDFv,"ax",@progbits
	.align	128
        .global         _Z17testWarpReduceMDFv
        .type           _Z17testWarpReduceMDFv,@function
        .size           _Z17testWarpReduceMDFv,(.L_x_2 - _Z17testWarpReduceMDFv)
        .other          _Z17testWarpReduceMDFv,@"STO_CUDA_ENTRY STV_DEFAULT"
_Z17testWarpReduceMDFv:
.text._Z17testWarpReduceMDFv:
[----:B------:R-:W0:Y:S01]  /*0000*/  LDC R1, c[0x0][0x37c] ;  /* 0x0000df00ff017b82 */ /* 0x000e220000000800 */
[----:B------:R-:W1:Y:S01]  /*0010*/  S2R R0, SR_TID.X ;  /* 0x0000000000007919 */ /* 0x000e620000002100 */
[----:B0-----:R-:W-:Y:S01]  /*0020*/  IADD3 R1, PT, PT, R1, -0x18, RZ ;  /* 0xffffffe801017810 */ /* 0x001fe20007ffe0ff */
[----:B------:R-:W0:Y:S01]  /*0030*/  LDCU UR4, c[0x0][0x2f8] ;  /* 0x00005f00ff0477ac */ /* 0x000e220008000800 */
[----:B------:R-:W2:Y:S01]  /*0040*/  LDCU.64 UR6, c[0x4][0x8] ;  /* 0x01000100ff0677ac */ /* 0x000ea20008000a00 */
[----:B------:R-:W3:Y:S01]  /*0050*/  LDCU UR5, c[0x0][0x2fc] ;  /* 0x00005f80ff0577ac */ /* 0x000ee20008000800 */
[----:B-1----:R-:W-:Y:S01]  /*0060*/  I2FP.F32.U32 R2, R0 ;  /* 0x0000000000027245 */ /* 0x002fe20000201000 */
[----:B------:R-:W-:Y:S04]  /*0070*/  STL [R1], R0 ;  /* 0x0000000001007387 */ /* 0x000fe80000100800 */
[----:B------:R-:W1:Y:S04]  /*0080*/  SHFL.BFLY PT, R3, R2, 0x10, 0x1f ;  /* 0x0e001f0002037f89 */ /* 0x000e6800000e0000 */
[----:B------:R-:W4:Y:S01]  /*0090*/  SHFL.BFLY PT, R6, R2, 0x10, 0x1f ;  /* 0x0e001f0002067f89 */ /* 0x000f2200000e0000 */
[----:B-1----:R-:W-:-:S05]  /*00a0*/  FMNMX R3, R2, R3, !PT ;  /* 0x0000000302037209 */ /* 0x002fca0007800000 */
[----:B----4-:R-:W-:Y:S01]  /*00b0*/  FADD R6, -R3, R6 ;  /* 0x0000000603067221 */ /* 0x010fe20000000100 */
[----:B------:R-:W-:Y:S01]  /*00c0*/  FADD R4, R2, -R3 ;  /* 0x8000000302047221 */ /* 0x000fe20000000000 */
[----:B------:R-:W1:Y:S02]  /*00d0*/  SHFL.BFLY PT, R8, R3, 0x8, 0x1f ;  /* 0x0d001f0003087f89 */ /* 0x000e6400000e0000 */
[----:B------:R-:W-:Y:S01]  /*00e0*/  FMUL R6, R6, 1.4426950216293334961 ;  /* 0x3fb8aa3b06067820 */ /* 0x000fe20000400000 */
[----:B------:R-:W-:Y:S01]  /*00f0*/  FMUL R4, R4, 1.4426950216293334961 ;  /* 0x3fb8aa3b04047820 */ /* 0x000fe20000400000 */
[----:B------:R-:W4:Y:S03]  /*0100*/  SHFL.BFLY PT, R5, R3, 0x8, 0x1f ;  /* 0x0d001f0003057f89 */ /* 0x000f2600000e0000 */
[----:B------:R-:W-:Y:S02]  /*0110*/  FSETP.GEU.AND P2, PT, R6, -126, PT ;  /* 0xc2fc00000600780b */ /* 0x000fe40003f4e000 */
[----:B------:R-:W-:-:S11]  /*0120*/  FSETP.GEU.AND P1, PT, R4, -126, PT ;  /* 0xc2fc00000400780b */ /* 0x000fd60003f2e000 */
[----:B------:R-:W-:Y:S02]  /*0130*/  @!P2 FMUL R6, R6, 0.5 ;  /* 0x3f0000000606a820 */ /* 0x000fe40000400000 */
[----:B------:R-:W-:Y:S02]  /*0140*/  @!P1 FMUL R4, R4, 0.5 ;  /* 0x3f00000004049820 */ /* 0x000fe40000400000 */
[----:B------:R-:W5:Y:S01]  /*0150*/  MUFU.EX2 R2, R6 ;  /* 0x0000000600027308 */ /* 0x000f620000000800 */
[----:B-1----:R-:W-:-:S05]  /*0160*/  FMNMX R8, R3, R8, !PT ;  /* 0x0000000803087209 */ /* 0x002fca0007800000 */
[----:B----4-:R-:W-:Y:S01]  /*0170*/  FADD R5, -R8, R5 ;  /* 0x0000000508057221 */ /* 0x010fe20000000100 */
[----:B------:R-:W-:Y:S01]  /*0180*/  FADD R3, R3, -R8 ;  /* 0x8000000803037221 */ /* 0x000fe20000000000 */
[----:B------:R-:W1:Y:S01]  /*0190*/  MUFU.EX2 R4, R4 ;  /* 0x0000000400047308 */ /* 0x000e620000000800 */
[----:B------:R-:W4:Y:S01]  /*01a0*/  SHFL.BFLY PT, R9, R8, 0x4, 0x1f ;  /* 0x0c801f0008097f89 */ /* 0x000f2200000e0000 */
[----:B------:R-:W-:Y:S01]  /*01b0*/  FMUL R7, R5, 1.4426950216293334961 ;  /* 0x3fb8aa3b05077820 */ /* 0x000fe20000400000 */
[----:B------:R-:W-:Y:S01]  /*01c0*/  FMUL R5, R3, 1.4426950216293334961 ;  /* 0x3fb8aa3b03057820 */ /* 0x000fe20000400000 */
[----:B------:R-:W-:Y:S01]  /*01d0*/  HFMA2 R3, -RZ, RZ, 1.875, 0 ;  /* 0x3f800000ff037431 */ /* 0x000fe200000001ff */
[----:B------:R-:W0:Y:S02]  /*01e0*/  SHFL.BFLY PT, R10, R8, 0x4, 0x1f ;  /* 0x0c801f00080a7f89 */ /* 0x000e2400000e0000 */
[----:B------:R-:W-:Y:S01]  /*01f0*/  FSETP.GEU.AND P0, PT, R7, -126, PT ;  /* 0xc2fc00000700780b */ /* 0x000fe20003f0e000 */
[----:B-----5:R-:W-:Y:S01]  /*0200*/  @!P2 FMUL R2, R2, R2 ;  /* 0x000000020202a220 */ /* 0x020fe20000400000 */
[----:B------:R-:W-:Y:S01]  /*0210*/  FSETP.GEU.AND P2, PT, R5, -126, PT ;  /* 0xc2fc00000500780b */ /* 0x000fe20003f4e000 */
[----:B-1----:R-:W-:-:S10]  /*0220*/  @!P1 FMUL R4, R4, R4 ;  /* 0x0000000404049220 */ /* 0x002fd40000400000 */
[----:B------:R-:W-:Y:S01]  /*0230*/  @!P0 FMUL R7, R7, 0.5 ;  /* 0x3f00000007078820 */ /* 0x000fe20000400000 */
[----:B------:R-:W-:Y:S01]  /*0240*/  FFMA R3, R3, R2, R4 ;  /* 0x0000000203037223 */ /* 0x000fe20000000004 */
[----:B------:R-:W-:Y:S01]  /*0250*/  @!P2 FMUL R5, R5, 0.5 ;  /* 0x3f0000000505a820 */ /* 0x000fe20000400000 */
[----:B----4-:R-:W-:-:S03]  /*0260*/  FMNMX R9, R8, R9, !PT ;  /* 0x0000000908097209 */ /* 0x010fc60007800000 */
[----:B------:R-:W1:Y:S01]  /*0270*/  SHFL.BFLY PT, R4, R3, 0x8, 0x1f ;  /* 0x0d001f0003047f89 */ /* 0x000e6200000e0000 */
[----:B------:R-:W4:Y:S01]  /*0280*/  MUFU.EX2 R7, R7 ;  /* 0x0000000700077308 */ /* 0x000f220000000800 */
[----:B0-----:R-:W-:Y:S01]  /*0290*/  FADD R10, -R9, R10 ;  /* 0x0000000a090a7221 */ /* 0x001fe20000000100 */
[----:B------:R-:W-:Y:S01]  /*02a0*/  FADD R8, R8, -R9 ;  /* 0x8000000908087221 */ /* 0x000fe20000000000 */
[----:B------:R-:W0:Y:S02]  /*02b0*/  SHFL.BFLY PT, R6, R9, 0x2, 0x1f ;  /* 0x0c401f0009067f89 */ /* 0x000e2400000e0000 */
[----:B------:R-:W-:-:S03]  /*02c0*/  FMUL R10, R10, 1.4426950216293334961 ;  /* 0x3fb8aa3b0a0a7820 */ /* 0x000fc60000400000 */
[----:B------:R-:W5:Y:S01]  /*02d0*/  MUFU.EX2 R2, R5 ;  /* 0x0000000500027308 */ /* 0x000f620000000800 */
[----:B------:R-:W-:Y:S01]  /*02e0*/  FMUL R8, R8, 1.4426950216293334961 ;  /* 0x3fb8aa3b08087820 */ /* 0x000fe20000400000 */
[----:B------:R-:W2:Y:S01]  /*02f0*/  SHFL.BFLY PT, R11, R9, 0x2, 0x1f ;  /* 0x0c401f00090b7f89 */ /* 0x000ea200000e0000 */
[----:B------:R-:W-:Y:S01]  /*0300*/  FSETP.GEU.AND P1, PT, R10, -126, PT ;  /* 0xc2fc00000a00780b */ /* 0x000fe20003f2e000 */
[----:B----4-:R-:W-:-:S04]  /*0310*/  @!P0 FMUL R7, R7, R7 ;  /* 0x0000000707078220 */ /* 0x010fc80000400000 */
[----:B-1----:R-:W-:Y:S01]  /*0320*/  FMUL R4, R4, R7 ;  /* 0x0000000704047220 */ /* 0x002fe20000400000 */
[----:B-----5:R-:W-:Y:S01]  /*0330*/  @!P2 FMUL R2, R2, R2 ;  /* 0x000000020202a220 */ /* 0x020fe20000400000 */
[----:B------:R-:W-:-:S06]  /*0340*/  FSETP.GEU.AND P2, PT, R8, -126, PT ;  /* 0xc2fc00000800780b */ /* 0x000fcc0003f4e000 */
[----:B------:R-:W-:Y:S01]  /*0350*/  @!P1 FMUL R10, R10, 0.5 ;  /* 0x3f0000000a0a9820 */ /* 0x000fe20000400000 */
[----:B------:R-:W-:Y:S01]  /*0360*/  FFMA R4, R3, R2, R4 ;  /* 0x0000000203047223 */ /* 0x000fe20000000004 */
[C---:B0-----:R-:W-:Y:S02]  /*0370*/  FMNMX R6, R9.reuse, R6, !PT ;  /* 0x0000000609067209 */ /* 0x041fe40007800000 */
[----:B------:R0:W1:Y:S02]  /*0380*/  MUFU.EX2 R5, R10 ;  /* 0x0000000a00057308 */ /* 0x0000640000000800 */
[----:B------:R-:W4:Y:S01]  /*0390*/  SHFL.BFLY PT, R2, R4, 0x4, 0x1f ;  /* 0x0c801f0004027f89 */ /* 0x000f2200000e0000 */
[----:B--2---:R-:W-:Y:S01]  /*03a0*/  FADD R11, -R6, R11 ;  /* 0x0000000b060b7221 */ /* 0x004fe20000000100 */
[----:B------:R-:W-:Y:S02]  /*03b0*/  FADD R9, R9, -R6 ;  /* 0x8000000609097221 */ /* 0x000fe40000000000 */
[----:B------:R-:W2:Y:S01]  /*03c0*/  SHFL.BFLY PT, R7, R6, 0x1, 0x1f ;  /* 0x0c201f0006077f89 */ /* 0x000ea200000e0000 */
[----:B------:R-:W-:Y:S01]  /*03d0*/  @!P2 FMUL R8, R8, 0.5 ;  /* 0x3f0000000808a820 */ /* 0x000fe20000400000 */
[----:B------:R-:W-:Y:S01]  /*03e0*/  FMUL R11, R11, 1.4426950216293334961 ;  /* 0x3fb8aa3b0b0b7820 */ /* 0x000fe20000400000 */
[----:B------:R-:W-:Y:S01]  /*03f0*/  FMUL R9, R9, 1.4426950216293334961 ;  /* 0x3fb8aa3b09097820 */ /* 0x000fe20000400000 */
[----:B------:R-:W5:Y:S01]  /*0400*/  SHFL.BFLY PT, R12, R6, 0x1, 0x1f ;  /* 0x0c201f00060c7f89 */ /* 0x000f6200000e0000 */
[----:B------:R-:W3:Y:S01]  /*0410*/  MUFU.EX2 R3, R8 ;  /* 0x0000000800037308 */ /* 0x000ee20000000800 */
[----:B0-----:R-:W-:-:S02]  /*0420*/  MOV R10, 0x0 ;  /* 0x00000000000a7802 */ /* 0x001fc40000000f00 */
[----:B------:R-:W-:Y:S01]  /*0430*/  FSETP.GEU.AND P0, PT, R11, -126, PT ;  /* 0xc2fc00000b00780b */ /* 0x000fe20003f0e000 */
[----:B-1----:R-:W-:-:S04]  /*0440*/  @!P1 FMUL R5, R5, R5 ;  /* 0x0000000505059220 */ /* 0x002fc80000400000 */
[----:B----4-:R-:W-:-:S08]  /*0450*/  FMUL R5, R2, R5 ;  /* 0x0000000502057220 */ /* 0x010fd00000400000 */
[----:B------:R-:W-:Y:S01]  /*0460*/  @!P0 FMUL R11, R11, 0.5 ;  /* 0x3f0000000b0b8820 */ /* 0x000fe20000400000 */
[----:B---3--:R-:W-:Y:S01]  /*0470*/  @!P2 FMUL R3, R3, R3 ;  /* 0x000000030303a220 */ /* 0x008fe20000400000 */
[----:B------:R-:W-:Y:S02]  /*0480*/  FSETP.GEU.AND P2, PT, R9, -126, PT ;  /* 0xc2fc00000900780b */ /* 0x000fe40003f4e000 */
[----:B--2---:R-:W-:Y:S01]  /*0490*/  FMNMX R7, R6, R7, !PT ;  /* 0x0000000706077209 */ /* 0x004fe20007800000 */
[----:B------:R-:W-:Y:S02]  /*04a0*/  FFMA R5, R4, R3, R5 ;  /* 0x0000000304057223 */ /* 0x000fe40000000005 */
[----:B------:R0:W1:Y:S02]  /*04b0*/  MUFU.EX2 R4, R11 ;  /* 0x0000000b00047308 */ /* 0x0000640000000800 */
[----:B-----5:R-:W-:Y:S01]  /*04c0*/  FADD R12, -R7, R12 ;  /* 0x0000000c070c7221 */ /* 0x020fe20000000100 */
[----:B------:R-:W2:Y:S01]  /*04d0*/  SHFL.BFLY PT, R3, R5, 0x2, 0x1f ;  /* 0x0c401f0005037f89 */ /* 0x000ea200000e0000 */
[----:B------:R-:W-:-:S02]  /*04e0*/  FADD R6, R6, -R7 ;  /* 0x8000000706067221 */ /* 0x000fc40000000000 */
[----:B------:R-:W-:Y:S02]  /*04f0*/  FMUL R12, R12, 1.4426950216293334961 ;  /* 0x3fb8aa3b0c0c7820 */ /* 0x000fe40000400000 */
[----:B------:R-:W-:Y:S01]  /*0500*/  @!P2 FMUL R9, R9, 0.5 ;  /* 0x3f0000000909a820 */ /* 0x000fe20000400000 */
[----:B------:R-:W-:Y:S01]  /*0510*/  FMUL R6, R6, 1.4426950216293334961 ;  /* 0x3fb8aa3b06067820 */ /* 0x000fe20000400000 */
[----:B0-----:R-:W0:Y:S01]  /*0520*/  LDC.64 R10, c[0x4][R10] ;  /* 0x010000000a0a7b82 */ /* 0x001e220000000a00 */
[----:B------:R-:W-:Y:S01]  /*0530*/  FSETP.GEU.AND P1, PT, R12, -126, PT ;  /* 0xc2fc00000c00780b */ /* 0x000fe20003f2e000 */
[----:B------:R3:W4:Y:S01]  /*0540*/  MUFU.EX2 R2, R9 ;  /* 0x0000000900027308 */ /* 0x0007220000000800 */
[----:B-1----:R-:W-:Y:S01]  /*0550*/  @!P0 FMUL R4, R4, R4 ;  /* 0x0000000404048220 */ /* 0x002fe20000400000 */
[----:B------:R-:W-:-:S06]  /*0560*/  FSETP.GEU.AND P0, PT, R6, -126, PT ;  /* 0xc2fc00000600780b */ /* 0x000fcc0003f0e000 */
[----:B---3--:R-:W1:Y:S04]  /*0570*/  F2F.F64.F32 R8, R7 ;  /* 0x0000000700087310 */ /* 0x008e680000201800 */
[----:B------:R-:W-:Y:S01]  /*0580*/  @!P1 FMUL R12, R12, 0.5 ;  /* 0x3f0000000c0c9820 */ /* 0x000fe20000400000 */
[----:B--2---:R-:W-:Y:S01]  /*0590*/  FMUL R4, R3, R4 ;  /* 0x0000000403047220 */ /* 0x004fe20000400000 */
[----:B----4-:R-:W-:Y:S01]  /*05a0*/  @!P2 FMUL R2, R2, R2 ;  /* 0x000000020202a220 */ /* 0x010fe20000400000 */
[----:B------:R-:W-:-:S03]  /*05b0*/  @!P0 FMUL R6, R6, 0.5 ;  /* 0x3f00000006068820 */ /* 0x000fc60000400000 */
[----:B------:R-:W-:Y:S02]  /*05c0*/  FFMA R4, R5, R2, R4 ;  /* 0x0000000205047223 */ /* 0x000fe40000000004 */
[----:B------:R-:W2:Y:S01]  /*05d0*/  MUFU.EX2 R5, R12 ;  /* 0x0000000c00057308 */ /* 0x000ea20000000800 */
[----:B-1----:R-:W-:Y:S04]  /*05e0*/  STL.64 [R1+0x8], R8 ;  /* 0x0000080801007387 */ /* 0x002fe80000100a00 */
[----:B------:R-:W1:Y:S03]  /*05f0*/  SHFL.BFLY PT, R2, R4, 0x1, 0x1f ;  /* 0x0c201f0004027f89 */ /* 0x000e6600000e0000 */
[----:B------:R-:W3:Y:S01]  /*0600*/  MUFU.EX2 R3, R6 ;  /* 0x0000000600037308 */ /* 0x000ee20000000800 */
[----:B--2---:R-:W-:Y:S01]  /*0610*/  @!P1 FMUL R5, R5, R5 ;  /* 0x0000000505059220 */ /* 0x004fe20000400000 */
[----:B---3--:R-:W-:Y:S01]  /*0620*/  @!P0 FMUL R3, R3, R3 ;  /* 0x0000000303038220 */ /* 0x008fe20000400000 */
[----:B------:R-:W-:-:S02]  /*0630*/  IADD3 R6, P0, PT, R1, UR4, RZ ;  /* 0x0000000401067c10 */ /* 0x000fc4000ff1e0ff */
[----:B-1----:R-:W-:Y:S02]  /*0640*/  FMUL R5, R2, R5 ;  /* 0x0000000502057220 */ /* 0x002fe40000400000 */
[----:B------:R-:W-:Y:S02]  /*0650*/  IADD3.X R7, PT, PT, RZ, UR5, RZ, P0, !PT ;  /* 0x00000005ff077c10 */ /* 0x000fe400087fe4ff */
[----:B------:R-:W-:Y:S01]  /*0660*/  FFMA R2, R4, R3, R5 ;  /* 0x0000000304027223 */ /* 0x000fe20000000005 */
[----:B------:R-:W-:Y:S02]  /*0670*/  MOV R4, UR6 ;  /* 0x0000000600047c02 */ /* 0x000fe40008000f00 */
[----:B------:R-:W-:-:S03]  /*0680*/  MOV R5, UR7 ;  /* 0x0000000700057c02 */ /* 0x000fc60008000f00 */
[----:B------:R-:W1:Y:S02]  /*0690*/  F2F.F64.F32 R2, R2 ;  /* 0x0000000200027310 */ /* 0x000e640000201800 */
[----:B01----:R1:W-:Y:S02]  /*06a0*/  STL.64 [R1+0x10], R2 ;  /* 0x0000100201007387 */ /* 0x0033e40000100a00 */
[----:B------:R-:W-:-:S07]  /*06b0*/  LEPC R20, `(.L_x_0) ;  /* 0x000000001014794e */ /* 0x000fce0000000000 */
[----:B-1----:R-:W-:Y:S05]  /*06c0*/  CALL.ABS.NOINC R10 ;  /* 0x000000000a007343 */ /* 0x002fea0003c00000 */
.L_x_0:
[----:B------:R-:W-:Y:S05]  /*06d0*/  EXIT ;  /* 0x000000000000794d */ /* 0x000fea0003800000 */
.L_x_1:
[----:B------:R-:W-:-:S00]  /*06e0*/  BRA `(.L_x_1) ;  /* 0xfffffffc00fc7947 */ /* 0x000fc0000383ffff */
[----:B------:R-:W-:-:S00]  /*06f0*/  NOP ;  /* 0x0000000000007918 */ /* 0x000fc00000000000 */
        /* <DEDUP_REMOVED lines=8> */
.L_x_2:


//--------------------- .nv.global.init           --------------------------
	.section	.nv.global.init,"aw",@progbits
.nv.global.init:
	.type		$str,@object
	.size		$str,(.L_0 - $str)
$str:
        /*0000*/ 	.byte	0x74, 0x68, 0x72, 0x65, 0x61, 0x64, 0x49, 0x64, 0x78, 0x2e, 0x78, 0x3d, 0x25, 0x64, 0x2c, 0x20
        /*0010*/ 	.byte	0x76, 0x61, 0x6c, 0x2e, 0x6d, 0x3d, 0x25, 0x66, 0x2c, 0x20, 0x76, 0x61, 0x6c, 0x2e, 0x64, 0x3d
        /*0020*/ 	.byte	0x25, 0x66, 0x0a, 0x00
.L_0:


//--------------------- .nv.shared.reserved.0     --------------------------
	.section	.nv.shared.reserved.0,"aw",@nobits
	.weak		__nv_reservedSMEM_offset_0_alias
	.size		__nv_reservedSMEM_offset_0_alias, 0, 64
	.other		__nv_reservedSMEM_offset_0_alias,@"STO_CUDA_RESERVED_SHARED STV_DEFAULT"
__nv_reservedSMEM_offset_0_alias:
	.zero		0
	.zero		64


//--------------------- .nv.constant0._Z17testWarpReduceMDFv --------------------------
	.section	.nv.constant0._Z17testWarpReduceMDFv,"a",@progbits
	.sectionflags	@""
	.align	4
.nv.constant0._Z17testWarpReduceMDFv:
	.zero		896


//--------------------- SYMBOLS --------------------------

	.type		.nv.reservedSmem.offset0,@object
	.size		.nv.reservedSmem.offset0,0x4
	.type		vprintf,@function
